	.headerflags	@"EF_CUDA_TEXMODE_UNIFIED EF_CUDA_64BIT_ADDRESS EF_CUDA_ACCELERATORS EF_CUDA_SM90 EF_CUDA_VIRTUAL_SM(EF_CUDA_SM90)"
	.elftype	@"ET_EXEC"


//--------------------- .nv.info                  --------------------------
	.section	.nv.info,"",@"SHT_CUDA_INFO"
	.align	4


	//----- nvinfo : EIATTR_REGCOUNT
	.align		4
        /*0000*/ 	.byte	0x04, 0x2f
        /*0002*/ 	.short	(.L_3 - .L_2)
	.align		4
.L_2:
        /*0004*/ 	.word	index@(triton_poi_fused_cat_4)
        /*0008*/ 	.word	0x00000020


	//----- nvinfo : EIATTR_MIN_STACK_SIZE
	.align		4
.L_3:
        /*000c*/ 	.byte	0x04, 0x12
        /*000e*/ 	.short	(.L_5 - .L_4)
	.align		4
.L_4:
        /*0010*/ 	.word	index@(triton_poi_fused_cat_4)
        /*0014*/ 	.word	0x00000000


	//----- nvinfo : EIATTR_FRAME_SIZE
	.align		4
.L_5:
        /*0018*/ 	.byte	0x04, 0x11
        /*001a*/ 	.short	(.L_7 - .L_6)
	.align		4
.L_6:
        /*001c*/ 	.word	index@(triton_poi_fused_cat_4)
        /*0020*/ 	.word	0x00000000


	//----- nvinfo : EIATTR_MIN_STACK_SIZE
	.align		4
.L_7:
        /*0024*/ 	.byte	0x04, 0x12
        /*0026*/ 	.short	(.L_9 - .L_8)
	.align		4
.L_8:
        /*0028*/ 	.word	index@(triton_poi_fused_cat_4)
        /*002c*/ 	.word	0x00000000
.L_9:


//--------------------- .nv.info.triton_poi_fused_cat_4 --------------------------
	.section	.nv.info.triton_poi_fused_cat_4,"",@"SHT_CUDA_INFO"
	.sectionflags	@""
	.align	4


	//----- nvinfo : EIATTR_CUDA_API_VERSION
	.align		4
        /*0000*/ 	.byte	0x04, 0x37
        /*0002*/ 	.short	(.L_11 - .L_10)
.L_10:
        /*0004*/ 	.word	0x0000007c


	//----- nvinfo : EIATTR_KPARAM_INFO
	.align		4
.L_11:
        /*0008*/ 	.byte	0x04, 0x17
        /*000a*/ 	.short	(.L_13 - .L_12)
.L_12:
        /*000c*/ 	.word	0x00000000
        /*0010*/ 	.short	0x000b
        /*0012*/ 	.short	0x0058
        /*0014*/ 	.byte	0x00, 0xf0, 0x11, 0x00


	//----- nvinfo : EIATTR_KPARAM_INFO
	.align		4
.L_13:
        /*0018*/ 	.byte	0x04, 0x17
        /*001a*/ 	.short	(.L_15 - .L_14)
.L_14:
        /*001c*/ 	.word	0x00000000
        /*0020*/ 	.short	0x000a
        /*0022*/ 	.short	0x0050
        /*0024*/ 	.byte	0x00, 0xf4, 0x21, 0x00


	//----- nvinfo : EIATTR_KPARAM_INFO
	.align		4
.L_15:
        /*0028*/ 	.byte	0x04, 0x17
        /*002a*/ 	.short	(.L_17 - .L_16)
.L_16:
        /*002c*/ 	.word	0x00000000
        /*0030*/ 	.short	0x0009
        /*0032*/ 	.short	0x0048
        /*0034*/ 	.byte	0x00, 0xf4, 0x21, 0x00


	//----- nvinfo : EIATTR_KPARAM_INFO
	.align		4
.L_17:
        /*0038*/ 	.byte	0x04, 0x17
        /*003a*/ 	.short	(.L_19 - .L_18)
.L_18:
        /*003c*/ 	.word	0x00000000
        /*0040*/ 	.short	0x0008
        /*0042*/ 	.short	0x0040
        /*0044*/ 	.byte	0x00, 0xf4, 0x21, 0x00


	//----- nvinfo : EIATTR_KPARAM_INFO
	.align		4
.L_19:
        /*0048*/ 	.byte	0x04, 0x17
        /*004a*/ 	.short	(.L_21 - .L_20)
.L_20:
        /*004c*/ 	.word	0x00000000
        /*0050*/ 	.short	0x0007
        /*0052*/ 	.short	0x0038
        /*0054*/ 	.byte	0x00, 0xf4, 0x21, 0x00


	//----- nvinfo : EIATTR_KPARAM_INFO
	.align		4
.L_21:
        /*0058*/ 	.byte	0x04, 0x17
        /*005a*/ 	.short	(.L_23 - .L_22)
.L_22:
        /*005c*/ 	.word	0x00000000
        /*0060*/ 	.short	0x0006
        /*0062*/ 	.short	0x0030
        /*0064*/ 	.byte	0x00, 0xf4, 0x21, 0x00


	//----- nvinfo : EIATTR_KPARAM_INFO
	.align		4
.L_23:
        /*0068*/ 	.byte	0x04, 0x17
        /*006a*/ 	.short	(.L_25 - .L_24)
.L_24:
        /*006c*/ 	.word	0x00000000
        /*0070*/ 	.short	0x0005
        /*0072*/ 	.short	0x0028
        /*0074*/ 	.byte	0x00, 0xf4, 0x21, 0x00


	//----- nvinfo : EIATTR_KPARAM_INFO
	.align		4
.L_25:
        /*0078*/ 	.byte	0x04, 0x17
        /*007a*/ 	.short	(.L_27 - .L_26)
.L_26:
        /*007c*/ 	.word	0x00000000
        /*0080*/ 	.short	0x0004
        /*0082*/ 	.short	0x0020
        /*0084*/ 	.byte	0x00, 0xf4, 0x21, 0x00


	//----- nvinfo : EIATTR_KPARAM_INFO
	.align		4
.L_27:
        /*0088*/ 	.byte	0x04, 0x17
        /*008a*/ 	.short	(.L_29 - .L_28)
.L_28:
        /*008c*/ 	.word	0x00000000
        /*0090*/ 	.short	0x0003
        /*0092*/ 	.short	0x0018
        /*0094*/ 	.byte	0x00, 0xf4, 0x21, 0x00


	//----- nvinfo : EIATTR_KPARAM_INFO
	.align		4
.L_29:
        /*0098*/ 	.byte	0x04, 0x17
        /*009a*/ 	.short	(.L_31 - .L_30)
.L_30:
        /*009c*/ 	.word	0x00000000
        /*00a0*/ 	.short	0x0002
        /*00a2*/ 	.short	0x0010
        /*00a4*/ 	.byte	0x00, 0xf4, 0x21, 0x00


	//----- nvinfo : EIATTR_KPARAM_INFO
	.align		4
.L_31:
        /*00a8*/ 	.byte	0x04, 0x17
        /*00aa*/ 	.short	(.L_33 - .L_32)
.L_32:
        /*00ac*/ 	.word	0x00000000
        /*00b0*/ 	.short	0x0001
        /*00b2*/ 	.short	0x0008
        /*00b4*/ 	.byte	0x00, 0xf4, 0x21, 0x00


	//----- nvinfo : EIATTR_KPARAM_INFO
	.align		4
.L_33:
        /*00b8*/ 	.byte	0x04, 0x17
        /*00ba*/ 	.short	(.L_35 - .L_34)
.L_34:
        /*00bc*/ 	.word	0x00000000
        /*00c0*/ 	.short	0x0000
        /*00c2*/ 	.short	0x0000
        /*00c4*/ 	.byte	0x00, 0xf4, 0x21, 0x00


	//----- nvinfo : EIATTR_SPARSE_MMA_MASK
	.align		4
.L_35:
        /*00c8*/ 	.byte	0x03, 0x50
        /*00ca*/ 	.short	0x0000


	//----- nvinfo : EIATTR_MAXREG_COUNT
	.align		4
        /*00cc*/ 	.byte	0x03, 0x1b
        /*00ce*/ 	.short	0x00ff


	//----- nvinfo : EIATTR_EXIT_INSTR_OFFSETS
	.align		4
        /*00d0*/ 	.byte	0x04, 0x1c
        /*00d2*/ 	.short	(.L_37 - .L_36)


	//   ....[0]....
.L_36:
        /*00d4*/ 	.word	0x00000b40


	//----- nvinfo : EIATTR_REQNTID
	.align		4
.L_37:
        /*00d8*/ 	.byte	0x04, 0x10
        /*00da*/ 	.short	(.L_39 - .L_38)
.L_38:
        /*00dc*/ 	.word	0x00000080
        /*00e0*/ 	.word	0x00000001
        /*00e4*/ 	.word	0x00000001


	//----- nvinfo : EIATTR_CBANK_PARAM_SIZE
	.align		4
.L_39:
        /*00e8*/ 	.byte	0x03, 0x19
        /*00ea*/ 	.short	0x005c


	//----- nvinfo : EIATTR_PARAM_CBANK
	.align		4
        /*00ec*/ 	.byte	0x04, 0x0a
        /*00ee*/ 	.short	(.L_41 - .L_40)
	.align		4
.L_40:
        /*00f0*/ 	.word	index@(.nv.constant0.triton_poi_fused_cat_4)
        /*00f4*/ 	.short	0x0210
        /*00f6*/ 	.short	0x005c


	//----- nvinfo : EIATTR_SW_WAR
	.align		4
.L_41:
        /*00f8*/ 	.byte	0x04, 0x36
        /*00fa*/ 	.short	(.L_43 - .L_42)
.L_42:
        /*00fc*/ 	.word	0x00000008
.L_43:


//--------------------- .nv.callgraph             --------------------------
	.section	.nv.callgraph,"",@"SHT_CUDA_CALLGRAPH"
	.align	4
	.sectionentsize	8
	.align		4
        /*0000*/ 	.word	0x00000000
	.align		4
        /*0004*/ 	.word	0xffffffff
	.align		4
        /*0008*/ 	.word	0x00000000
	.align		4
        /*000c*/ 	.word	0xfffffffe
	.align		4
        /*0010*/ 	.word	0x00000000
	.align		4
        /*0014*/ 	.word	0xfffffffd
	.align		4
        /*0018*/ 	.word	0x00000000
	.align		4
        /*001c*/ 	.word	0xfffffffc


//--------------------- .nv.constant4             --------------------------
	.section	.nv.constant4,"a",@progbits
	.align	8
	.align		8
.nv.constant4:
        /*0000*/ 	.dword	_$_str
	.align		8
        /*0008*/ 	.dword	_$_str_$_2


//--------------------- .text.triton_poi_fused_cat_4 --------------------------
	.section	.text.triton_poi_fused_cat_4,"ax",@progbits
	.align	128
        .global         triton_poi_fused_cat_4
        .type           triton_poi_fused_cat_4,@function
        .size           triton_poi_fused_cat_4,(.L_x_1 - triton_poi_fused_cat_4)
        .other          triton_poi_fused_cat_4,@"STO_CUDA_ENTRY STV_DEFAULT"
triton_poi_fused_cat_4:
.text.triton_poi_fused_cat_4:
[----:B------:R-:W-:Y:S01]  /*0000*/  LDC R1, c[0x0][0x28] ;  /* 0x00000a00ff017b82 */ /* 0x000fe20000000800 */
[----:B------:R-:W1:Y:S07]  /*0010*/  S2R R0, SR_TID.X ;  /* 0x0000000000007919 */ /* 0x000e6e0000002100 */
[----:B------:R-:W2:Y:S01]  /*0020*/  LDC.64 R10, c[0x0][0x220] ;  /* 0x00008800ff0a7b82 */ /* 0x000ea20000000a00 */
[----:B------:R-:W-:Y:S01]  /*0030*/  ULDC.64 UR4, c[0x0][0x208] ;  /* 0x0000820000047ab9 */ /* 0x000fe20000000a00 */
[----:B------:R-:W3:Y:S06]  /*0040*/  S2R R13, SR_CTAID.X ;  /* 0x00000000000d7919 */ /* 0x000eec0000002500 */
[----:B------:R-:W4:Y:S01]  /*0050*/  LDC.64 R8, c[0x0][0x248] ;  /* 0x00009200ff087b82 */ /* 0x000f220000000a00 */
[----:B------:R-:W-:-:S02]  /*0060*/  CS2R R24, SRZ ;  /* 0x0000000000187805 */ /* 0x000fc4000001ff00 */
[----:B------:R-:W-:Y:S02]  /*0070*/  CS2R R26, SRZ ;  /* 0x00000000001a7805 */ /* 0x000fe4000001ff00 */
[----:B------:R-:W-:Y:S01]  /*0080*/  CS2R R20, SRZ ;  /* 0x0000000000147805 */ /* 0x000fe2000001ff00 */
[----:B------:R-:W-:Y:S02]  /*0090*/  ULDC.64 UR6, c[0x0][0x238] ;  /* 0x00008e0000067ab9 */ /* 0x000fe40000000a00 */
[----:B------:R-:W5:Y:S08]  /*00a0*/  LDC.64 R22, c[0x0][0x210] ;  /* 0x00008400ff167b82 */ /* 0x000f700000000a00 */
[----:B------:R-:W2:Y:S01]  /*00b0*/  LDC.64 R14, c[0x0][0x218] ;  /* 0x00008600ff0e7b82 */ /* 0x000ea20000000a00 */
[----:B-1----:R-:W-:-:S07]  /*00c0*/  IMAD.SHL.U32 R0, R0, 0x2, RZ ;  /* 0x0000000200007824 */ /* 0x002fce00078e00ff */
[----:B------:R-:W1:Y:S01]  /*00d0*/  LDC.64 R16, c[0x0][0x240] ;  /* 0x00009000ff107b82 */ /* 0x000e620000000a00 */
[----:B------:R-:W-:-:S05]  /*00e0*/  LOP3.LUT R0, R0, 0xfe, RZ, 0xc0, !PT ;  /* 0x000000fe00007812 */ /* 0x000fca00078ec0ff */
[----:B---3--:R-:W-:-:S05]  /*00f0*/  IMAD R3, R13, 0x100, R0 ;  /* 0x000001000d037824 */ /* 0x008fca00078e0200 */
[----:B------:R-:W-:-:S04]  /*0100*/  SHF.R.S32.HI R0, RZ, 0x1f, R3 ;  /* 0x0000001fff007819 */ /* 0x000fc80000011403 */
[----:B------:R-:W-:-:S04]  /*0110*/  LEA.HI R2, R0, R3, RZ, 0x4 ;  /* 0x0000000300027211 */ /* 0x000fc800078f20ff */
[----:B------:R-:W-:-:S05]  /*0120*/  SHF.R.S32.HI R4, RZ, 0x4, R2 ;  /* 0x00000004ff047819 */ /* 0x000fca0000011402 */
[----:B------:R-:W-:-:S05]  /*0130*/  IMAD.HI R0, R4, 0x2aaaaaab, RZ ;  /* 0x2aaaaaab04007827 */ /* 0x000fca00078e02ff */
[----:B------:R-:W-:-:S04]  /*0140*/  SHF.R.U32.HI R5, RZ, 0x1f, R0 ;  /* 0x0000001fff057819 */ /* 0x000fc80000011600 */
[----:B------:R-:W-:-:S05]  /*0150*/  LEA.HI R5, R0, R5, RZ, 0x19 ;  /* 0x0000000500057211 */ /* 0x000fca00078fc8ff */
[----:B------:R-:W-:Y:S02]  /*0160*/  IMAD R4, R5, -0x300, R4 ;  /* 0xfffffd0005047824 */ /* 0x000fe400078e0204 */
[----:B------:R-:W-:Y:S02]  /*0170*/  IMAD.MOV.U32 R5, RZ, RZ, RZ ;  /* 0x000000ffff057224 */ /* 0x000fe400078e00ff */
[C---:B--2---:R-:W-:Y:S01]  /*0180*/  IMAD.WIDE R10, R4.reuse, 0x4, R10 ;  /* 0x00000004040a7825 */ /* 0x044fe200078e020a */
[C---:B------:R-:W-:Y:S02]  /*0190*/  ISETP.GE.AND P0, PT, R4.reuse, 0x180, PT ;  /* 0x000001800400780c */ /* 0x040fe40003f06270 */
[----:B------:R-:W-:-:S11]  /*01a0*/  ISETP.GT.AND P1, PT, R4, 0x17f, PT ;  /* 0x0000017f0400780c */ /* 0x000fd60003f24270 */
[----:B------:R-:W2:Y:S01]  /*01b0*/  @!P0 LDG.E.EL R5, desc[UR4][R10.64] ;  /* 0x000000040a058981 */ /* 0x000ea2000c2e1900 */
[----:B----4-:R-:W-:-:S03]  /*01c0*/  IMAD.WIDE R8, R4, 0x4, R8 ;  /* 0x0000000404087825 */ /* 0x010fc600078e0208 */
[----:B------:R3:W4:Y:S01]  /*01d0*/  @!P0 LDG.E.EL R24, desc[UR4][R10.64] ;  /* 0x000000040a188981 */ /* 0x000722000c2e1900 */
[----:B------:R-:W-:-:S03]  /*01e0*/  IMAD.HI R6, R3, 0x2aaaaaab, RZ ;  /* 0x2aaaaaab03067827 */ /* 0x000fc600078e02ff */
[----:B------:R-:W4:Y:S01]  /*01f0*/  @P1 LDG.E.EL R26, desc[UR4][R8.64+-0x600] ;  /* 0xfffa0004081a1981 */ /* 0x000f22000c2e1900 */
[----:B------:R-:W-:Y:S02]  /*0200*/  SHF.R.S32.HI R13, RZ, 0x17, R13 ;  /* 0x00000017ff0d7819 */ /* 0x000fe4000001140d */
[----:B------:R-:W-:Y:S01]  /*0210*/  SHF.R.U32.HI R7, RZ, 0x1f, R6 ;  /* 0x0000001fff077819 */ /* 0x000fe20000011606 */
[----:B------:R1:W4:Y:S01]  /*0220*/  @P1 LDG.E.EL R21, desc[UR4][R8.64+-0x600] ;  /* 0xfffa000408151981 */ /* 0x000322000c2e1900 */
[----:B------:R-:W-:Y:S02]  /*0230*/  VIADD R0, R3, 0x1 ;  /* 0x0000000103007836 */ /* 0x000fe40000000000 */
[----:B------:R-:W-:Y:S02]  /*0240*/  LEA.HI.SX32 R6, R6, R7, 0x15 ;  /* 0x0000000706067211 */ /* 0x000fe400078faaff */
[----:B------:R-:W-:Y:S02]  /*0250*/  SGXT R7, R13, 0x1 ;  /* 0x000000010d07781a */ /* 0x000fe40000000200 */
[----:B------:R-:W-:-:S02]  /*0260*/  LOP3.LUT R2, R2, 0xfffffff0, RZ, 0xc0, !PT ;  /* 0xfffffff002027812 */ /* 0x000fc400078ec0ff */
[----:B------:R-:W-:Y:S01]  /*0270*/  LEA.HI R7, R7, R0, RZ, 0x4 ;  /* 0x0000000007077211 */ /* 0x000fe200078f20ff */
[----:B------:R-:W-:Y:S02]  /*0280*/  IMAD R12, R6, 0x1800, RZ ;  /* 0x00001800060c7824 */ /* 0x000fe400078e02ff */
[----:B------:R-:W-:Y:S01]  /*0290*/  IMAD.IADD R2, R3, 0x1, -R2 ;  /* 0x0000000103027824 */ /* 0x000fe200078e0a02 */
[----:B------:R-:W-:-:S03]  /*02a0*/  LOP3.LUT R7, R7, 0xfffffff0, RZ, 0xc0, !PT ;  /* 0xfffffff007077812 */ /* 0x000fc600078ec0ff */
[----:B---3--:R-:W-:Y:S02]  /*02b0*/  IMAD R11, R2, 0x180, R12 ;  /* 0x00000180020b7824 */ /* 0x008fe400078e020c */
[----:B------:R-:W-:Y:S01]  /*02c0*/  IMAD.IADD R7, R0, 0x1, -R7 ;  /* 0x0000000100077824 */ /* 0x000fe200078e0a07 */
[----:B------:R-:W-:Y:S02]  /*02d0*/  SHF.R.S32.HI R0, RZ, 0x1f, R4 ;  /* 0x0000001fff007819 */ /* 0x000fe40000011404 */
[----:B------:R-:W-:Y:S01]  /*02e0*/  IADD3 R2, P2, R4, R11, RZ ;  /* 0x0000000b04027210 */ /* 0x000fe20007f5e0ff */
[----:B------:R-:W-:-:S03]  /*02f0*/  IMAD R7, R7, 0x180, R12 ;  /* 0x0000018007077824 */ /* 0x000fc600078e020c */
[-C--:B------:R-:W-:Y:S02]  /*0300*/  LEA.HI.X.SX32 R13, R11, R0.reuse, 0x1, P2 ;  /* 0x000000000b0d7211 */ /* 0x080fe400010f0eff */
[C---:B------:R-:W-:Y:S02]  /*0310*/  LEA R18, P2, R2.reuse, UR6, 0x2 ;  /* 0x0000000602127c11 */ /* 0x040fe4000f8410ff */
[----:B01----:R-:W-:Y:S02]  /*0320*/  IADD3 R8, P3, R4, R7, RZ ;  /* 0x0000000704087210 */ /* 0x003fe40007f7e0ff */
[----:B------:R-:W-:Y:S01]  /*0330*/  LEA.HI.X R19, R2, UR7, R13, 0x2, P2 ;  /* 0x0000000702137c11 */ /* 0x000fe200090f140d */
[----:B------:R-:W-:Y:S01]  /*0340*/  IMAD.IADD R13, R4, 0x1, R11 ;  /* 0x00000001040d7824 */ /* 0x000fe200078e020b */
[----:B------:R-:W-:Y:S02]  /*0350*/  LEA.HI.X.SX32 R9, R7, R0, 0x1, P3 ;  /* 0x0000000007097211 */ /* 0x000fe400018f0eff */
[----:B------:R-:W-:Y:S01]  /*0360*/  LEA R28, P2, R8, UR6, 0x2 ;  /* 0x00000006081c7c11 */ /* 0x000fe2000f8410ff */
[----:B------:R-:W-:Y:S01]  /*0370*/  IMAD.IADD R7, R4, 0x1, R7 ;  /* 0x0000000104077824 */ /* 0x000fe200078e0207 */
[----:B------:R-:W0:Y:S01]  /*0380*/  LDC.64 R10, c[0x0][0x228] ;  /* 0x00008a00ff0a7b82 */ /* 0x000e220000000a00 */
[----:B------:R-:W-:Y:S01]  /*0390*/  IMAD.MOV.U32 R2, RZ, RZ, RZ ;  /* 0x000000ffff027224 */ /* 0x000fe200078e00ff */
[----:B------:R-:W-:Y:S01]  /*03a0*/  LEA.HI.X R29, R8, UR7, R9, 0x2, P2 ;  /* 0x00000007081d7c11 */ /* 0x000fe200090f1409 */
[----:B------:R-:W-:Y:S01]  /*03b0*/  IMAD.MOV.U32 R0, RZ, RZ, RZ ;  /* 0x000000ffff007224 */ /* 0x000fe200078e00ff */
[----:B------:R-:W-:Y:S01]  /*03c0*/  CS2R R8, SRZ ;  /* 0x0000000000087805 */ /* 0x000fe2000001ff00 */
[----:B-----5:R-:W-:-:S02]  /*03d0*/  IMAD.WIDE R12, R13, 0x4, R22 ;  /* 0x000000040d0c7825 */ /* 0x020fc400078e0216 */
[----:B------:R1:W3:Y:S02]  /*03e0*/  @P1 LDG.E.EL R2, desc[UR4][R18.64+-0x600] ;  /* 0xfffa000412021981 */ /* 0x0002e4000c2e1900 */
[----:B------:R-:W-:Y:S02]  /*03f0*/  IMAD.WIDE R22, R7, 0x4, R22 ;  /* 0x0000000407167825 */ /* 0x000fe400078e0216 */
[----:B------:R5:W3:Y:S04]  /*0400*/  @!P0 LDG.E.EL R0, desc[UR4][R12.64] ;  /* 0x000000040c008981 */ /* 0x000ae8000c2e1900 */
[----:B------:R5:W3:Y:S01]  /*0410*/  @!P0 LDG.E.EL R9, desc[UR4][R22.64] ;  /* 0x0000000416098981 */ /* 0x000ae2000c2e1900 */
[----:B-1----:R-:W1:Y:S01]  /*0420*/  LDC.64 R18, c[0x0][0x250] ;  /* 0x00009400ff127b82 */ /* 0x002e620000000a00 */
[----:B------:R-:W-:-:S02]  /*0430*/  IMAD.WIDE R14, R4, 0x4, R14 ;  /* 0x00000004040e7825 */ /* 0x000fc400078e020e */
[----:B------:R5:W3:Y:S04]  /*0440*/  @P1 LDG.E.EL R25, desc[UR4][R28.64+-0x600] ;  /* 0xfffa00041c191981 */ /* 0x000ae8000c2e1900 */
[----:B------:R-:W3:Y:S01]  /*0450*/  @!P0 LDG.E.EL R8, desc[UR4][R14.64] ;  /* 0x000000040e088981 */ /* 0x000ee2000c2e1900 */
[----:B-----5:R-:W5:Y:S08]  /*0460*/  LDC.64 R12, c[0x0][0x230] ;  /* 0x00008c00ff0c7b82 */ /* 0x020f700000000a00 */
[----:B------:R-:W1:Y:S01]  /*0470*/  LDC.64 R22, c[0x0][0x258] ;  /* 0x00009600ff167b82 */ /* 0x000e620000000a00 */
[----:B------:R-:W-:-:S02]  /*0480*/  IMAD.MOV.U32 R7, RZ, RZ, RZ ;  /* 0x000000ffff077224 */ /* 0x000fc400078e00ff */
[----:B------:R-:W-:Y:S01]  /*0490*/  IMAD.WIDE R16, R4, 0x4, R16 ;  /* 0x0000000404107825 */ /* 0x000fe200078e0210 */
[----:B------:R-:W-:-:S03]  /*04a0*/  CS2R R28, SRZ ;  /* 0x00000000001c7805 */ /* 0x000fc6000001ff00 */
[----:B------:R5:W3:Y:S01]  /*04b0*/  @!P0 LDG.E.EL R7, desc[UR4][R14.64] ;  /* 0x000000040e078981 */ /* 0x000ae2000c2e1900 */
[----:B0-----:R-:W-:-:S03]  /*04c0*/  IMAD.WIDE R10, R4, 0x4, R10 ;  /* 0x00000004040a7825 */ /* 0x001fc600078e020a */
[----:B------:R-:W3:Y:S04]  /*04d0*/  @P1 LDG.E.EL R20, desc[UR4][R16.64+-0x600] ;  /* 0xfffa000410141981 */ /* 0x000ee8000c2e1900 */
[----:B------:R0:W3:Y:S01]  /*04e0*/  @P1 LDG.E.EL R27, desc[UR4][R16.64+-0x600] ;  /* 0xfffa0004101b1981 */ /* 0x0000e2000c2e1900 */
[C---:B-----5:R-:W-:Y:S01]  /*04f0*/  IMAD.WIDE R12, R4.reuse, 0x4, R12 ;  /* 0x00000004040c7825 */ /* 0x060fe200078e020c */
[----:B------:R-:W-:Y:S02]  /*0500*/  CS2R R14, SRZ ;  /* 0x00000000000e7805 */ /* 0x000fe4000001ff00 */
[----:B------:R-:W5:Y:S01]  /*0510*/  @!P0 LDG.E.EL R28, desc[UR4][R10.64] ;  /* 0x000000040a1c8981 */ /* 0x000f62000c2e1900 */
[----:B-1----:R-:W-:-:S03]  /*0520*/  IMAD.WIDE R18, R4, 0x4, R18 ;  /* 0x0000000404127825 */ /* 0x002fc600078e0212 */
[----:B------:R1:W5:Y:S01]  /*0530*/  @!P0 LDG.E.EL R29, desc[UR4][R10.64] ;  /* 0x000000040a1d8981 */ /* 0x000362000c2e1900 */
[----:B------:R-:W-:Y:S01]  /*0540*/  IMAD.WIDE R22, R4, 0x4, R22 ;  /* 0x0000000404167825 */ /* 0x000fe200078e0216 */
[----:B0-----:R-:W-:Y:S02]  /*0550*/  CS2R R16, SRZ ;  /* 0x0000000000107805 */ /* 0x001fe4000001ff00 */
[----:B------:R-:W5:Y:S01]  /*0560*/  @!P0 LDG.E.EL R14, desc[UR4][R12.64] ;  /* 0x000000040c0e8981 */ /* 0x000f62000c2e1900 */
[----:B------:R-:W-:-:S03]  /*0570*/  IMAD.MOV.U32 R4, RZ, RZ, RZ ;  /* 0x000000ffff047224 */ /* 0x000fc600078e00ff */
[----:B------:R0:W5:Y:S01]  /*0580*/  @!P0 LDG.E.EL R15, desc[UR4][R12.64] ;  /* 0x000000040c0f8981 */ /* 0x000162000c2e1900 */
[----:B-1----:R-:W-:-:S03]  /*0590*/  IMAD.MOV.U32 R10, RZ, RZ, RZ ;  /* 0x000000ffff0a7224 */ /* 0x002fc600078e00ff */
[----:B------:R-:W5:Y:S04]  /*05a0*/  @P1 LDG.E.EL R16, desc[UR4][R18.64+-0x600] ;  /* 0xfffa000412101981 */ /* 0x000f68000c2e1900 */
[----:B------:R1:W5:Y:S04]  /*05b0*/  @P1 LDG.E.EL R17, desc[UR4][R18.64+-0x600] ;  /* 0xfffa000412111981 */ /* 0x000368000c2e1900 */
[----:B------:R-:W5:Y:S04]  /*05c0*/  @P1 LDG.E.EL R4, desc[UR4][R22.64+-0x600] ;  /* 0xfffa000416041981 */ /* 0x000f68000c2e1900 */
[----:B------:R0:W5:Y:S01]  /*05d0*/  @P1 LDG.E.EL R10, desc[UR4][R22.64+-0x600] ;  /* 0xfffa0004160a1981 */ /* 0x000162000c2e1900 */
[----:B------:R-:W-:-:S04]  /*05e0*/  IMAD R3, R6, -0x3000, R3 ;  /* 0xffffd00006037824 */ /* 0x000fc800078e0203 */
[----:B------:R-:W-:Y:S01]  /*05f0*/  IMAD R3, R6, 0x8000, R3 ;  /* 0x0000800006037824 */ /* 0x000fe200078e0203 */
[----:B--2---:R-:W-:-:S05]  /*0600*/  SEL R5, R5, RZ, !P0 ;  /* 0x000000ff05057207 */ /* 0x004fca0004000000 */
[----:B0-----:R-:W-:Y:S01]  /*0610*/  FADD R12, R5, 9.9999997473787516356e-06 ;  /* 0x3727c5ac050c7421 */ /* 0x001fe20000000000 */
[----:B----4-:R-:W-:-:S05]  /*0620*/  SEL R24, R24, RZ, !P0 ;  /* 0x000000ff18187207 */ /* 0x010fca0004000000 */
[----:B------:R-:W0:Y:S01]  /*0630*/  MUFU.SQRT R12, R12 ;  /* 0x0000000c000c7308 */ /* 0x000e220000002000 */
[----:B------:R-:W-:Y:S01]  /*0640*/  FADD R24, R24, 9.9999997473787516356e-06 ;  /* 0x3727c5ac18187421 */ /* 0x000fe20000000000 */
[----:B------:R-:W-:Y:S02]  /*0650*/  SEL R11, R26, RZ, P1 ;  /* 0x000000ff1a0b7207 */ /* 0x000fe40000800000 */
[----:B------:R-:W-:-:S04]  /*0660*/  SEL R21, R21, RZ, P1 ;  /* 0x000000ff15157207 */ /* 0x000fc80000800000 */
[----:B-1----:R-:W1:Y:S01]  /*0670*/  MUFU.SQRT R19, R24 ;  /* 0x0000001800137308 */ /* 0x002e620000002000 */
[----:B------:R-:W-:Y:S01]  /*0680*/  FADD R11, R11, 9.9999997473787516356e-06 ;  /* 0x3727c5ac0b0b7421 */ /* 0x000fe20000000000 */
[----:B------:R-:W-:Y:S01]  /*0690*/  FADD R13, R21, 9.9999997473787516356e-06 ;  /* 0x3727c5ac150d7421 */ /* 0x000fe20000000000 */
[----:B0-----:R-:W-:-:S05]  /*06a0*/  FSETP.GT.AND P3, PT, R12, 8.50705917302346158658e+37, PT ;  /* 0x7e8000000c00780b */ /* 0x001fca0003f64000 */
[----:B------:R-:W0:Y:S01]  /*06b0*/  MUFU.SQRT R11, R11 ;  /* 0x0000000b000b7308 */ /* 0x000e220000002000 */
[----:B------:R-:W-:Y:S01]  /*06c0*/  FSETP.GEU.AND P6, PT, R12, 1.175494350822287508e-38, PT ;  /* 0x008000000c00780b */ /* 0x000fe20003fce000 */
[----:B------:R-:W-:-:S06]  /*06d0*/  IMAD.MOV.U32 R5, RZ, RZ, 0x3e800000 ;  /* 0x3e800000ff057424 */ /* 0x000fcc00078e00ff */
[----:B------:R-:W2:Y:S01]  /*06e0*/  MUFU.SQRT R13, R13 ;  /* 0x0000000d000d7308 */ /* 0x000ea20000002000 */
[----:B-1----:R-:W-:Y:S02]  /*06f0*/  FSETP.GT.AND P5, PT, R19, 8.50705917302346158658e+37, PT ;  /* 0x7e8000001300780b */ /* 0x002fe40003fa4000 */
[----:B------:R-:W-:Y:S01]  /*0700*/  FSEL R21, R5, 1, P3 ;  /* 0x3f80000005157808 */ /* 0x000fe20001800000 */
[----:B------:R-:W-:Y:S01]  /*0710*/  @P3 FMUL R12, R12, 0.25 ;  /* 0x3e8000000c0c3820 */ /* 0x000fe20000400000 */
[----:B------:R-:W-:Y:S02]  /*0720*/  FSETP.GEU.AND P2, PT, R19, 1.175494350822287508e-38, PT ;  /* 0x008000001300780b */ /* 0x000fe40003f4e000 */
[----:B0-----:R-:W-:Y:S01]  /*0730*/  FSETP.GT.AND P4, PT, R11, 8.50705917302346158658e+37, PT ;  /* 0x7e8000000b00780b */ /* 0x001fe20003f84000 */
[----:B------:R-:W-:Y:S01]  /*0740*/  @!P6 FMUL R12, R12, 16777216 ;  /* 0x4b8000000c0ce820 */ /* 0x000fe20000400000 */
[----:B------:R-:W-:Y:S01]  /*0750*/  @!P6 FMUL R21, R21, 16777216 ;  /* 0x4b8000001515e820 */ /* 0x000fe20000400000 */
[----:B------:R-:W-:-:S02]  /*0760*/  FSETP.GEU.AND P3, PT, R11, 1.175494350822287508e-38, PT ;  /* 0x008000000b00780b */ /* 0x000fc40003f6e000 */
[----:B------:R0:W-:Y:S01]  /*0770*/  MUFU.RCP R18, R12 ;  /* 0x0000000c00127308 */ /* 0x0001e20000001000 */
[----:B--2---:R-:W-:Y:S01]  /*0780*/  FSETP.GT.AND P6, PT, R13, 8.50705917302346158658e+37, PT ;  /* 0x7e8000000d00780b */ /* 0x004fe20003fc4000 */
[----:B------:R-:W-:Y:S01]  /*0790*/  @P5 FMUL R19, R19, 0.25 ;  /* 0x3e80000013135820 */ /* 0x000fe20000400000 */
[----:B0-----:R-:W-:Y:S02]  /*07a0*/  FSEL R12, R5, 1, P5 ;  /* 0x3f800000050c7808 */ /* 0x001fe40002800000 */
[----:B------:R-:W-:Y:S01]  /*07b0*/  FSETP.GEU.AND P5, PT, R13, 1.175494350822287508e-38, PT ;  /* 0x008000000d00780b */ /* 0x000fe20003fae000 */
[----:B------:R-:W-:Y:S02]  /*07c0*/  @!P2 FMUL R19, R19, 16777216 ;  /* 0x4b8000001313a820 */ /* 0x000fe40000400000 */
[----:B------:R-:W-:-:S06]  /*07d0*/  @P4 FMUL R11, R11, 0.25 ;  /* 0x3e8000000b0b4820 */ /* 0x000fcc0000400000 */
[----:B------:R-:W-:Y:S01]  /*07e0*/  @P6 FMUL R13, R13, 0.25 ;  /* 0x3e8000000d0d6820 */ /* 0x000fe20000400000 */
[----:B------:R-:W-:Y:S01]  /*07f0*/  @!P3 FMUL R11, R11, 16777216 ;  /* 0x4b8000000b0bb820 */ /* 0x000fe20000400000 */
[----:B------:R-:W0:Y:S02]  /*0800*/  MUFU.RCP R19, R19 ;  /* 0x0000001300137308 */ /* 0x000e240000001000 */
[----:B------:R-:W-:-:S06]  /*0810*/  @!P5 FMUL R13, R13, 16777216 ;  /* 0x4b8000000d0dd820 */ /* 0x000fcc0000400000 */
[----:B------:R-:W1:Y:S01]  /*0820*/  MUFU.RCP R11, R11 ;  /* 0x0000000b000b7308 */ /* 0x000e620000001000 */
[----:B------:R-:W-:Y:S01]  /*0830*/  @!P2 FMUL R12, R12, 16777216 ;  /* 0x4b8000000c0ca820 */ /* 0x000fe20000400000 */
[----:B------:R-:W-:Y:S02]  /*0840*/  FSEL R22, R5, 1, P4 ;  /* 0x3f80000005167808 */ /* 0x000fe40002000000 */
[----:B---3--:R-:W-:-:S04]  /*0850*/  SEL R24, R8, RZ, !P0 ;  /* 0x000000ff08187207 */ /* 0x008fc80004000000 */
[----:B------:R-:W2:Y:S01]  /*0860*/  MUFU.RCP R13, R13 ;  /* 0x0000000d000d7308 */ /* 0x000ea20000001000 */
[----:B------:R-:W-:Y:S01]  /*0870*/  FSEL R8, R5, 1, P6 ;  /* 0x3f80000005087808 */ /* 0x000fe20003000000 */
[----:B0-----:R-:W-:Y:S01]  /*0880*/  FMUL R12, R19, R12 ;  /* 0x0000000c130c7220 */ /* 0x001fe20000400000 */
[----:B------:R-:W-:Y:S01]  /*0890*/  @!P3 FMUL R22, R22, 16777216 ;  /* 0x4b8000001616b820 */ /* 0x000fe20000400000 */
[----:B------:R-:W-:Y:S02]  /*08a0*/  SEL R19, R0, RZ, !P0 ;  /* 0x000000ff00137207 */ /* 0x000fe40004000000 */
[----:B------:R-:W-:Y:S01]  /*08b0*/  @!P5 FMUL R8, R8, 16777216 ;  /* 0x4b8000000808d820 */ /* 0x000fe20000400000 */
[----:B-1----:R-:W-:Y:S01]  /*08c0*/  FMUL R0, R11, R22 ;  /* 0x000000160b007220 */ /* 0x002fe20000400000 */
[----:B------:R-:W-:Y:S01]  /*08d0*/  FMUL R18, R18, R21 ;  /* 0x0000001512127220 */ /* 0x000fe20000400000 */
[----:B------:R-:W-:Y:S01]  /*08e0*/  FADD R5, R19, -R24 ;  /* 0x8000001813057221 */ /* 0x000fe20000000000 */
[----:B------:R-:W-:-:S02]  /*08f0*/  SEL R22, R7, RZ, !P0 ;  /* 0x000000ff07167207 */ /* 0x000fc40004000000 */
[----:B------:R-:W-:Y:S02]  /*0900*/  SEL R11, R20, RZ, P1 ;  /* 0x000000ff140b7207 */ /* 0x000fe40000800000 */
[----:B------:R-:W-:Y:S01]  /*0910*/  SEL R2, R2, RZ, P1 ;  /* 0x000000ff02027207 */ /* 0x000fe20000800000 */
[----:B--2---:R-:W-:Y:S01]  /*0920*/  FMUL R13, R13, R8 ;  /* 0x000000080d0d7220 */ /* 0x004fe20000400000 */
[----:B------:R-:W-:Y:S02]  /*0930*/  SEL R7, R9, RZ, !P0 ;  /* 0x000000ff09077207 */ /* 0x000fe40004000000 */
[----:B------:R-:W-:Y:S01]  /*0940*/  SEL R20, R27, RZ, P1 ;  /* 0x000000ff1b147207 */ /* 0x000fe20000800000 */
[----:B------:R-:W0:Y:S01]  /*0950*/  LDC.64 R8, c[0x0][0x260] ;  /* 0x00009800ff087b82 */ /* 0x000e220000000a00 */
[----:B------:R-:W-:Y:S01]  /*0960*/  SEL R25, R25, RZ, P1 ;  /* 0x000000ff19197207 */ /* 0x000fe20000800000 */
[----:B------:R-:W-:Y:S01]  /*0970*/  FMUL R18, R18, R5 ;  /* 0x0000000512127220 */ /* 0x000fe20000400000 */
[----:B------:R-:W-:Y:S01]  /*0980*/  FADD R5, R2, -R11 ;  /* 0x8000000b02057221 */ /* 0x000fe20000000000 */
[----:B------:R-:W-:-:S02]  /*0990*/  FADD R7, R7, -R22 ;  /* 0x8000001607077221 */ /* 0x000fc40000000000 */
[----:B------:R-:W-:Y:S01]  /*09a0*/  FADD R2, R25, -R20 ;  /* 0x8000001419027221 */ /* 0x000fe20000000000 */
[----:B------:R-:W-:Y:S01]  /*09b0*/  FMUL R0, R0, R5 ;  /* 0x0000000500007220 */ /* 0x000fe20000400000 */
[----:B------:R-:W-:Y:S01]  /*09c0*/  FMUL R12, R12, R7 ;  /* 0x000000070c0c7220 */ /* 0x000fe20000400000 */
[----:B-----5:R-:W-:Y:S01]  /*09d0*/  SEL R7, R28, RZ, !P0 ;  /* 0x000000ff1c077207 */ /* 0x020fe20004000000 */
[----:B------:R-:W-:Y:S01]  /*09e0*/  FMUL R5, R13, R2 ;  /* 0x000000020d057220 */ /* 0x000fe20000400000 */
[----:B------:R-:W-:Y:S02]  /*09f0*/  SEL R29, R29, RZ, !P0 ;  /* 0x000000ff1d1d7207 */ /* 0x000fe40004000000 */
[----:B------:R-:W-:Y:S02]  /*0a00*/  SEL R14, R14, RZ, !P0 ;  /* 0x000000ff0e0e7207 */ /* 0x000fe40004000000 */
[----:B------:R-:W-:Y:S02]  /*0a10*/  SEL R2, R15, RZ, !P0 ;  /* 0x000000ff0f027207 */ /* 0x000fe40004000000 */
[----:B------:R-:W-:-:S02]  /*0a20*/  SEL R11, R16, RZ, P1 ;  /* 0x000000ff100b7207 */ /* 0x000fc40000800000 */
[----:B------:R-:W-:Y:S02]  /*0a30*/  SEL R17, R17, RZ, P1 ;  /* 0x000000ff11117207 */ /* 0x000fe40000800000 */
[----:B------:R-:W-:Y:S02]  /*0a40*/  SEL R4, R4, RZ, P1 ;  /* 0x000000ff04047207 */ /* 0x000fe40000800000 */
[----:B------:R-:W-:Y:S01]  /*0a50*/  SEL R10, R10, RZ, P1 ;  /* 0x000000ff0a0a7207 */ /* 0x000fe20000800000 */
[----:B------:R-:W-:Y:S01]  /*0a60*/  FFMA R18, R7, R18, R14 ;  /* 0x0000001207127223 */ /* 0x000fe2000000000e */
[----:B------:R-:W-:Y:S01]  /*0a70*/  FFMA R12, R29, R12, R2 ;  /* 0x0000000c1d0c7223 */ /* 0x000fe20000000002 */
[----:B------:R-:W-:Y:S02]  /*0a80*/  FFMA R0, R11, R0, R4 ;  /* 0x000000000b007223 */ /* 0x000fe40000000004 */
[----:B------:R-:W-:Y:S01]  /*0a90*/  FFMA R5, R17, R5, R10 ;  /* 0x0000000511057223 */ /* 0x000fe2000000000a */
[----:B------:R-:W-:-:S02]  /*0aa0*/  FSETP.GEU.AND P3, PT, R18, RZ, PT ;  /* 0x000000ff1200720b */ /* 0x000fc40003f6e000 */
[----:B------:R-:W-:Y:S02]  /*0ab0*/  FSETP.GEU.AND P4, PT, R12, RZ, PT ;  /* 0x000000ff0c00720b */ /* 0x000fe40003f8e000 */
[----:B------:R-:W-:Y:S02]  /*0ac0*/  FSETP.GEU.AND P2, PT, R0, RZ, PT ;  /* 0x000000ff0000720b */ /* 0x000fe40003f4e000 */
[----:B------:R-:W-:Y:S01]  /*0ad0*/  FSETP.GEU.AND P1, PT, R5, RZ, PT ;  /* 0x000000ff0500720b */ /* 0x000fe20003f2e000 */
[----:B0-----:R-:W-:Y:S01]  /*0ae0*/  IMAD.WIDE R8, R3, 0x4, R8 ;  /* 0x0000000403087825 */ /* 0x001fe200078e0208 */
[----:B------:R-:W-:Y:S02]  /*0af0*/  FSEL R18, R18, RZ, P3 ;  /* 0x000000ff12127208 */ /* 0x000fe40001800000 */
[----:B------:R-:W-:Y:S02]  /*0b00*/  FSEL R19, R12, RZ, P4 ;  /* 0x000000ff0c137208 */ /* 0x000fe40002000000 */
[----:B------:R-:W-:-:S02]  /*0b10*/  @P0 FSEL R18, R0, RZ, P2 ;  /* 0x000000ff00120208 */ /* 0x000fc40001000000 */
[----:B------:R-:W-:-:S05]  /*0b20*/  @P0 FSEL R19, R5, RZ, P1 ;  /* 0x000000ff05130208 */ /* 0x000fca0000800000 */
[----:B------:R-:W-:Y:S01]  /*0b30*/  STG.E.64 desc[UR4][R8.64], R18 ;  /* 0x0000001208007986 */ /* 0x000fe2000c101b04 */
[----:B------:R-:W-:Y:S05]  /*0b40*/  EXIT ;  /* 0x000000000000794d */ /* 0x000fea0003800000 */
.L_x_0:
[----:B------:R-:W-:-:S00]  /*0b50*/  BRA `(.L_x_0) ;  /* 0xfffffffc00fc7947 */ /* 0x000fc0000383ffff */
[----:B------:R-:W-:-:S00]  /*0b60*/  NOP ;  /* 0x0000000000007918 */ /* 0x000fc00000000000 */
        /* <DEDUP_REMOVED lines=9> */
.L_x_1:


//--------------------- .nv.global.init           --------------------------
	.section	.nv.global.init,"aw",@progbits
.nv.global.init:
	.type		_$_str,@object
	.size		_$_str,(_$_str_$_2 - _$_str)
_$_str:
        /*0000*/ 	.byte	0x5f, 0x5f, 0x43, 0x55, 0x44, 0x41, 0x5f, 0x46, 0x54, 0x5a, 0x00
	.type		_$_str_$_2,@object
	.size		_$_str_$_2,(.L_1 - _$_str_$_2)
_$_str_$_2:
        /*000b*/ 	.byte	0x5f, 0x5f, 0x43, 0x55, 0x44, 0x41, 0x5f, 0x50, 0x52, 0x45, 0x43, 0x5f, 0x53, 0x51, 0x52, 0x54
        /*001b*/ 	.byte	0x00
.L_1:


//--------------------- .nv.constant0.triton_poi_fused_cat_4 --------------------------
	.section	.nv.constant0.triton_poi_fused_cat_4,"a",@progbits
	.sectionflags	@""
	.align	4
.nv.constant0.triton_poi_fused_cat_4:
	.zero		620
